







.version 6.4
.target sm_75
.address_size 64



.visible .entry _Z12wmma_exampleP6__halfS0_S0_iii(
.param .u64 _Z12wmma_exampleP6__halfS0_S0_iii_param_0,
.param .u64 _Z12wmma_exampleP6__halfS0_S0_iii_param_1,
.param .u64 _Z12wmma_exampleP6__halfS0_S0_iii_param_2,
.param .u32 _Z12wmma_exampleP6__halfS0_S0_iii_param_3,
.param .u32 _Z12wmma_exampleP6__halfS0_S0_iii_param_4,
.param .u32 _Z12wmma_exampleP6__halfS0_S0_iii_param_5
)
{
.reg .pred %p<10>;
.reg .b16 %rs<26>;
.reg .f32 %f<2>;
.reg .b32 %r<319>;
.reg .b64 %rd<68>;


ld.param.u64 %rd9, [_Z12wmma_exampleP6__halfS0_S0_iii_param_0];
ld.param.u64 %rd10, [_Z12wmma_exampleP6__halfS0_S0_iii_param_1];
ld.param.u32 %r101, [_Z12wmma_exampleP6__halfS0_S0_iii_param_3];
ld.param.u32 %r103, [_Z12wmma_exampleP6__halfS0_S0_iii_param_4];
ld.param.u32 %r102, [_Z12wmma_exampleP6__halfS0_S0_iii_param_5];
cvta.to.global.u64 %rd1, %rd9;
mov.u32 %r104, %ntid.x;
mov.u32 %r105, %ctaid.x;
mov.u32 %r106, %tid.x;
mad.lo.s32 %r107, %r104, %r105, %r106;
mov.u32 %r108, WARP_SZ;
div.u32 %r109, %r107, %r108;
mov.u32 %r1, %ntid.y;
mov.u32 %r2, %ctaid.y;
mov.u32 %r3, %tid.y;
mad.lo.s32 %r110, %r1, %r2, %r3;
cvta.to.global.u64 %rd2, %rd10;
mov.f32 %f1, 0f00000000;

	{ cvt.rn.f16.f32 %rs1, %f1;}


	mov.b32	%r299, {%rs1, %rs1};
shl.b32 %r5, %r109, 4;
shl.b32 %r6, %r110, 4;
setp.lt.s32	%p2, %r5, %r101;
setp.lt.s32	%p3, %r6, %r103;
and.pred %p1, %p2, %p3;
setp.lt.s32	%p4, %r102, 1;
@%p4 bra BB0_1;

cvt.s64.s32	%rd3, %r5;
mul.lo.s32 %r7, %r6, %r102;
cvt.s64.s32	%rd4, %r7;
add.s32 %r115, %r102, -1;
shr.u32 %r116, %r115, 4;
add.s32 %r8, %r116, 1;
and.b32 %r114, %r8, 3;
mov.u32 %r289, 0;
setp.eq.s32	%p5, %r114, 0;
@%p5 bra BB0_3;

setp.eq.s32	%p6, %r114, 1;
@%p6 bra BB0_5;
bra.uni BB0_6;

BB0_5:
mov.u32 %r300, %r299;
mov.u32 %r301, %r299;
mov.u32 %r302, %r299;
bra.uni BB0_13;

BB0_1:
mov.u32 %r300, %r299;
mov.u32 %r301, %r299;
mov.u32 %r302, %r299;
bra.uni BB0_27;

BB0_3:
mov.u32 %r300, %r299;
mov.u32 %r301, %r299;
mov.u32 %r302, %r299;
bra.uni BB0_16;

BB0_6:
setp.eq.s32	%p7, %r114, 2;
@%p7 bra BB0_7;
bra.uni BB0_8;

BB0_7:
mov.u32 %r300, %r299;
mov.u32 %r301, %r299;
mov.u32 %r302, %r299;
bra.uni BB0_10;

BB0_8:
mov.u32 %r289, 16;
mov.u32 %r300, %r299;
mov.u32 %r301, %r299;
mov.u32 %r302, %r299;
@!%p1 bra BB0_10;
bra.uni BB0_9;

BB0_9:
mul.wide.s32 %rd11, %r5, 2;
add.s64 %rd12, %rd1, %rd11;
wmma.load.a.sync.aligned.col.m16n16k16.global.f16 {%r119, %r120, %r121, %r122, %r123, %r124, %r125, %r126}, [%rd12], %r101;
mul.wide.s32 %rd13, %r7, 2;
add.s64 %rd14, %rd2, %rd13;
wmma.load.b.sync.aligned.col.m16n16k16.global.f16 {%r127, %r128, %r129, %r130, %r131, %r132, %r133, %r134}, [%rd14], %r102;
wmma.mma.sync.aligned.col.col.m16n16k16.f16.f16 {%r299, %r300, %r301, %r302}, {%r119, %r120, %r121, %r122, %r123, %r124, %r125, %r126}, {%r127, %r128, %r129, %r130, %r131, %r132, %r133, %r134}, {%r299, %r299, %r299, %r299};

BB0_10:
@!%p1 bra BB0_12;
bra.uni BB0_11;

BB0_11:
ld.param.u64 %rd66, [_Z12wmma_exampleP6__halfS0_S0_iii_param_1];
cvta.to.global.u64 %rd65, %rd66;
mul.lo.s32 %r135, %r289, %r101;
cvt.s64.s32	%rd15, %r135;
add.s64 %rd16, %rd15, %rd3;
shl.b64 %rd17, %rd16, 1;
add.s64 %rd18, %rd1, %rd17;
wmma.load.a.sync.aligned.col.m16n16k16.global.f16 {%r136, %r137, %r138, %r139, %r140, %r141, %r142, %r143}, [%rd18], %r101;
cvt.u64.u32	%rd19, %r289;
add.s64 %rd20, %rd19, %rd4;
shl.b64 %rd21, %rd20, 1;
add.s64 %rd22, %rd65, %rd21;
wmma.load.b.sync.aligned.col.m16n16k16.global.f16 {%r144, %r145, %r146, %r147, %r148, %r149, %r150, %r151}, [%rd22], %r102;
wmma.mma.sync.aligned.col.col.m16n16k16.f16.f16 {%r299, %r300, %r301, %r302}, {%r136, %r137, %r138, %r139, %r140, %r141, %r142, %r143}, {%r144, %r145, %r146, %r147, %r148, %r149, %r150, %r151}, {%r299, %r300, %r301, %r302};

BB0_12:
add.s32 %r289, %r289, 16;

BB0_13:
@!%p1 bra BB0_15;
bra.uni BB0_14;

BB0_14:
ld.param.u64 %rd64, [_Z12wmma_exampleP6__halfS0_S0_iii_param_1];
cvta.to.global.u64 %rd63, %rd64;
mul.lo.s32 %r152, %r289, %r101;
cvt.s64.s32	%rd23, %r152;
add.s64 %rd24, %rd23, %rd3;
shl.b64 %rd25, %rd24, 1;
add.s64 %rd26, %rd1, %rd25;
wmma.load.a.sync.aligned.col.m16n16k16.global.f16 {%r153, %r154, %r155, %r156, %r157, %r158, %r159, %r160}, [%rd26], %r101;
cvt.s64.s32	%rd27, %r289;
add.s64 %rd28, %rd27, %rd4;
shl.b64 %rd29, %rd28, 1;
add.s64 %rd30, %rd63, %rd29;
wmma.load.b.sync.aligned.col.m16n16k16.global.f16 {%r161, %r162, %r163, %r164, %r165, %r166, %r167, %r168}, [%rd30], %r102;
wmma.mma.sync.aligned.col.col.m16n16k16.f16.f16 {%r299, %r300, %r301, %r302}, {%r153, %r154, %r155, %r156, %r157, %r158, %r159, %r160}, {%r161, %r162, %r163, %r164, %r165, %r166, %r167, %r168}, {%r299, %r300, %r301, %r302};

BB0_15:
add.s32 %r289, %r289, 16;

BB0_16:
add.s32 %r250, %r102, -1;
shr.u32 %r249, %r250, 4;
add.s32 %r248, %r249, 1;
setp.lt.u32	%p8, %r248, 4;
@%p8 bra BB0_27;

mov.u32 %r254, %tid.y;
mov.u32 %r253, %ctaid.y;
mov.u32 %r252, %ntid.y;
mad.lo.s32 %r251, %r252, %r253, %r254;
ld.param.u64 %rd61, [_Z12wmma_exampleP6__halfS0_S0_iii_param_1];
cvta.to.global.u64 %rd60, %rd61;
cvt.s64.s32	%rd31, %r289;
mul.lo.s32 %r170, %r102, %r251;
shl.b32 %r171, %r170, 4;
cvt.s64.s32	%rd32, %r171;
add.s64 %rd33, %rd31, %rd32;
shl.b64 %rd34, %rd33, 1;
add.s64 %rd67, %rd60, %rd34;
add.s32 %r172, %r289, 48;
mul.lo.s32 %r293, %r101, %r172;
shl.b32 %r47, %r101, 6;
add.s32 %r173, %r289, 32;
mul.lo.s32 %r292, %r101, %r173;
mul.lo.s32 %r291, %r289, %r101;
add.s32 %r174, %r289, 16;
mul.lo.s32 %r290, %r101, %r174;

BB0_18:
@!%p1 bra BB0_20;
bra.uni BB0_19;

BB0_19:
cvt.s64.s32	%rd35, %r291;
add.s64 %rd36, %rd35, %rd3;
shl.b64 %rd37, %rd36, 1;
add.s64 %rd38, %rd1, %rd37;
wmma.load.a.sync.aligned.col.m16n16k16.global.f16 {%r175, %r176, %r177, %r178, %r179, %r180, %r181, %r182}, [%rd38], %r101;
wmma.load.b.sync.aligned.col.m16n16k16.global.f16 {%r183, %r184, %r185, %r186, %r187, %r188, %r189, %r190}, [%rd67], %r102;
wmma.mma.sync.aligned.col.col.m16n16k16.f16.f16 {%r299, %r300, %r301, %r302}, {%r175, %r176, %r177, %r178, %r179, %r180, %r181, %r182}, {%r183, %r184, %r185, %r186, %r187, %r188, %r189, %r190}, {%r299, %r300, %r301, %r302};

BB0_20:
@!%p1 bra BB0_22;
bra.uni BB0_21;

BB0_21:
cvt.s64.s32	%rd39, %r290;
add.s64 %rd40, %rd39, %rd3;
shl.b64 %rd41, %rd40, 1;
add.s64 %rd42, %rd1, %rd41;
wmma.load.a.sync.aligned.col.m16n16k16.global.f16 {%r191, %r192, %r193, %r194, %r195, %r196, %r197, %r198}, [%rd42], %r101;
add.s64 %rd43, %rd67, 32;
wmma.load.b.sync.aligned.col.m16n16k16.global.f16 {%r199, %r200, %r201, %r202, %r203, %r204, %r205, %r206}, [%rd43], %r102;
wmma.mma.sync.aligned.col.col.m16n16k16.f16.f16 {%r299, %r300, %r301, %r302}, {%r191, %r192, %r193, %r194, %r195, %r196, %r197, %r198}, {%r199, %r200, %r201, %r202, %r203, %r204, %r205, %r206}, {%r299, %r300, %r301, %r302};

BB0_22:
@!%p1 bra BB0_24;
bra.uni BB0_23;

BB0_23:
cvt.s64.s32	%rd44, %r292;
add.s64 %rd45, %rd44, %rd3;
shl.b64 %rd46, %rd45, 1;
add.s64 %rd47, %rd1, %rd46;
wmma.load.a.sync.aligned.col.m16n16k16.global.f16 {%r207, %r208, %r209, %r210, %r211, %r212, %r213, %r214}, [%rd47], %r101;
add.s64 %rd48, %rd67, 64;
wmma.load.b.sync.aligned.col.m16n16k16.global.f16 {%r215, %r216, %r217, %r218, %r219, %r220, %r221, %r222}, [%rd48], %r102;
wmma.mma.sync.aligned.col.col.m16n16k16.f16.f16 {%r299, %r300, %r301, %r302}, {%r207, %r208, %r209, %r210, %r211, %r212, %r213, %r214}, {%r215, %r216, %r217, %r218, %r219, %r220, %r221, %r222}, {%r299, %r300, %r301, %r302};

BB0_24:
@!%p1 bra BB0_26;
bra.uni BB0_25;

BB0_25:
cvt.s64.s32	%rd49, %r293;
add.s64 %rd50, %rd49, %rd3;
shl.b64 %rd51, %rd50, 1;
add.s64 %rd52, %rd1, %rd51;
wmma.load.a.sync.aligned.col.m16n16k16.global.f16 {%r223, %r224, %r225, %r226, %r227, %r228, %r229, %r230}, [%rd52], %r101;
add.s64 %rd53, %rd67, 96;
wmma.load.b.sync.aligned.col.m16n16k16.global.f16 {%r231, %r232, %r233, %r234, %r235, %r236, %r237, %r238}, [%rd53], %r102;
wmma.mma.sync.aligned.col.col.m16n16k16.f16.f16 {%r299, %r300, %r301, %r302}, {%r223, %r224, %r225, %r226, %r227, %r228, %r229, %r230}, {%r231, %r232, %r233, %r234, %r235, %r236, %r237, %r238}, {%r299, %r300, %r301, %r302};

BB0_26:
add.s32 %r293, %r293, %r47;
add.s32 %r292, %r292, %r47;
add.s32 %r291, %r291, %r47;
add.s32 %r290, %r290, %r47;
add.s32 %r289, %r289, 64;
setp.lt.s32	%p9, %r289, %r102;
add.s64 %rd67, %rd67, 128;
@%p9 bra BB0_18;

BB0_27:
@!%p1 bra BB0_29;
bra.uni BB0_28;

BB0_28:
ld.param.u64 %rd62, [_Z12wmma_exampleP6__halfS0_S0_iii_param_2];
mov.u32 %r266, %tid.y;
mov.u32 %r265, %ctaid.y;
mov.u32 %r264, %ntid.y;
mad.lo.s32 %r263, %r264, %r265, %r266;
shl.b32 %r262, %r263, 4;
mov.u32 %r261, %tid.x;
mov.u32 %r260, %ctaid.x;
mov.u32 %r259, %ntid.x;
mov.u32 %r258, WARP_SZ;
mad.lo.s32 %r257, %r259, %r260, %r261;
div.u32 %r256, %r257, %r258;
shl.b32 %r255, %r256, 4;
cvt.s64.s32	%rd54, %r255;
mul.lo.s32 %r239, %r262, %r101;
cvt.s64.s32	%rd55, %r239;
add.s64 %rd56, %rd55, %rd54;
cvta.to.global.u64 %rd57, %rd62;
shl.b64 %rd58, %rd56, 1;
add.s64 %rd59, %rd57, %rd58;
wmma.load.c.sync.aligned.col.m16n16k16.global.f16 {%r240, %r241, %r242, %r243}, [%rd59], %r101;
mov.b32	{%rs3, %rs6}, %r299;
mov.b32	{%rs4, %rs7}, %r240;

	{add.f16 %rs5,%rs6,%rs7;
}

	
	{add.f16 %rs2,%rs3,%rs4;
}

	mov.b32	%r244, {%rs2, %rs5};
mov.b32	{%rs9, %rs12}, %r300;
mov.b32	{%rs10, %rs13}, %r241;

	{add.f16 %rs11,%rs12,%rs13;
}

	
	{add.f16 %rs8,%rs9,%rs10;
}

	mov.b32	%r245, {%rs8, %rs11};
mov.b32	{%rs15, %rs18}, %r301;
mov.b32	{%rs16, %rs19}, %r242;

	{add.f16 %rs17,%rs18,%rs19;
}

	
	{add.f16 %rs14,%rs15,%rs16;
}

	mov.b32	%r246, {%rs14, %rs17};
mov.b32	{%rs21, %rs24}, %r302;
mov.b32	{%rs22, %rs25}, %r243;

	{add.f16 %rs23,%rs24,%rs25;
}

	
	{add.f16 %rs20,%rs21,%rs22;
}

	mov.b32	%r247, {%rs20, %rs23};
wmma.store.d.sync.aligned.col.m16n16k16.global.f16 [%rd59], {%r244, %r245, %r246, %r247}, %r101;

BB0_29:
ret;
}


.visible .entry _Z17convertFp32ToFp16P6__halfPfi(
.param .u64 _Z17convertFp32ToFp16P6__halfPfi_param_0,
.param .u64 _Z17convertFp32ToFp16P6__halfPfi_param_1,
.param .u32 _Z17convertFp32ToFp16P6__halfPfi_param_2
)
{
.reg .pred %p<2>;
.reg .b16 %rs<2>;
.reg .f32 %f<2>;
.reg .b32 %r<6>;
.reg .b64 %rd<5>;


ld.param.u64 %rd1, [_Z17convertFp32ToFp16P6__halfPfi_param_0];
ld.param.u32 %r2, [_Z17convertFp32ToFp16P6__halfPfi_param_2];
mov.u32 %r3, %ntid.x;
mov.u32 %r4, %ctaid.x;
mov.u32 %r5, %tid.x;
mad.lo.s32 %r1, %r4, %r3, %r5;
setp.ge.s32	%p1, %r1, %r2;
@%p1 bra BB1_2;

cvta.to.global.u64 %rd2, %rd1;
mov.f32 %f1, 0f3F800000;

	{ cvt.rn.f16.f32 %rs1, %f1;}


	mul.wide.s32 %rd3, %r1, 2;
add.s64 %rd4, %rd2, %rd3;
st.global.u16 [%rd4], %rs1;

BB1_2:
ret;
}




// ===== COMPILED SASS (sm_100) =====

	.target	sm_100

	.elftype	@"ET_EXEC"


//--------------------- .note.nv.tkinfo           --------------------------
	.section	.note.nv.tkinfo,"",@"SHT_NOTE"
	.sectionflags	@"SHF_NOTE_NV_TKINFO"
	.tkinfo
        /*0018*/ 	.word	0x00000002
        /*0030*/ 	.string	""
        /*0030*/ 	.string	"ptxas"
        /*0030*/ 	.string	"Cuda compilation tools, release 13.0, V13.0.88"
        /*0030*/ 	.string	"Build cuda_13.0.r13.0/compiler.36424714_0"
        /*0030*/ 	.string	"-arch sm_100 "



//--------------------- .note.nv.cuinfo           --------------------------
	.section	.note.nv.cuinfo,"",@"SHT_NOTE"
	.sectionflags	@"SHF_NOTE_NV_CUINFO"
        /*0018*/ 	.short	0x0002
        /*001a*/ 	.short	0x004b
        /*001c*/ 	.short	0x0082
	.zero		2


//--------------------- .nv.info                  --------------------------
	.section	.nv.info,"",@"SHT_CUDA_INFO"
	.align	4


	//----- nvinfo : EIATTR_REGCOUNT
	.align		4
        /*0000*/ 	.byte	0x04, 0x2f
        /*0002*/ 	.short	(.L_1 - .L_0)
	.align		4
.L_0:
        /*0004*/ 	.word	index@(_Z12wmma_exampleP6__halfS0_S0_iii)
        /*0008*/ 	.word	0x00000020


	//----- nvinfo : EIATTR_FRAME_SIZE
	.align		4
.L_1:
        /*000c*/ 	.byte	0x04, 0x11
        /*000e*/ 	.short	(.L_3 - .L_2)
	.align		4
.L_2:
        /*0010*/ 	.word	index@(_Z12wmma_exampleP6__halfS0_S0_iii)
        /*0014*/ 	.word	0x00000000


	//----- nvinfo : EIATTR_REGCOUNT
	.align		4
.L_3:
        /*0018*/ 	.byte	0x04, 0x2f
        /*001a*/ 	.short	(.L_5 - .L_4)
	.align		4
.L_4:
        /*001c*/ 	.word	index@(_Z17convertFp32ToFp16P6__halfPfi)
        /*0020*/ 	.word	0x00000008


	//----- nvinfo : EIATTR_FRAME_SIZE
	.align		4
.L_5:
        /*0024*/ 	.byte	0x04, 0x11
        /*0026*/ 	.short	(.L_7 - .L_6)
	.align		4
.L_6:
        /*0028*/ 	.word	index@(_Z17convertFp32ToFp16P6__halfPfi)
        /*002c*/ 	.word	0x00000000


	//----- nvinfo : EIATTR_MIN_STACK_SIZE
	.align		4
.L_7:
        /*0030*/ 	.byte	0x04, 0x12
        /*0032*/ 	.short	(.L_9 - .L_8)
	.align		4
.L_8:
        /*0034*/ 	.word	index@(_Z17convertFp32ToFp16P6__halfPfi)
        /*0038*/ 	.word	0x00000000


	//----- nvinfo : EIATTR_MIN_STACK_SIZE
	.align		4
.L_9:
        /*003c*/ 	.byte	0x04, 0x12
        /*003e*/ 	.short	(.L_11 - .L_10)
	.align		4
.L_10:
        /*0040*/ 	.word	index@(_Z12wmma_exampleP6__halfS0_S0_iii)
        /*0044*/ 	.word	0x00000000
.L_11:


//--------------------- .nv.compat                --------------------------
	.section	.nv.compat,"",@"SHT_CUDA_COMPAT_INFO"
	.align	4
        /*0000*/ 	.byte	0x02, 0x09, 0x00, 0x00, 0x02, 0x02, 0x01, 0x00, 0x02, 0x05, 0x05, 0x00, 0x03, 0x07, 0x01, 0x01
        /*0010*/ 	.byte	0x02, 0x03, 0x00, 0x00, 0x02, 0x06, 0x01, 0x00, 0x04, 0x0b, 0x08, 0x00, 0x09, 0x00, 0x00, 0x00
        /*0020*/ 	.byte	0x00, 0x00, 0x00, 0x00


//--------------------- .nv.info._Z17convertFp32ToFp16P6__halfPfi --------------------------
	.section	.nv.info._Z17convertFp32ToFp16P6__halfPfi,"",@"SHT_CUDA_INFO"
	.sectionflags	@""
	.align	4


	//----- nvinfo : EIATTR_CUDA_API_VERSION
	.align		4
        /*0000*/ 	.byte	0x04, 0x37
        /*0002*/ 	.short	(.L_13 - .L_12)
.L_12:
        /*0004*/ 	.word	0x00000082


	//----- nvinfo : EIATTR_KPARAM_INFO
	.align		4
.L_13:
        /*0008*/ 	.byte	0x04, 0x17
        /*000a*/ 	.short	(.L_15 - .L_14)
.L_14:
        /*000c*/ 	.word	0x00000000
        /*0010*/ 	.short	0x0002
        /*0012*/ 	.short	0x0010
        /*0014*/ 	.byte	0x00, 0xf0, 0x11, 0x00


	//----- nvinfo : EIATTR_KPARAM_INFO
	.align		4
.L_15:
        /*0018*/ 	.byte	0x04, 0x17
        /*001a*/ 	.short	(.L_17 - .L_16)
.L_16:
        /*001c*/ 	.word	0x00000000
        /*0020*/ 	.short	0x0001
        /*0022*/ 	.short	0x0008
        /*0024*/ 	.byte	0x00, 0xf0, 0x21, 0x00


	//----- nvinfo : EIATTR_KPARAM_INFO
	.align		4
.L_17:
        /*0028*/ 	.byte	0x04, 0x17
        /*002a*/ 	.short	(.L_19 - .L_18)
.L_18:
        /*002c*/ 	.word	0x00000000
        /*0030*/ 	.short	0x0000
        /*0032*/ 	.short	0x0000
        /*0034*/ 	.byte	0x00, 0xf0, 0x21, 0x00


	//----- nvinfo : EIATTR_SPARSE_MMA_MASK
	.align		4
.L_19:
        /*0038*/ 	.byte	0x03, 0x50
        /*003a*/ 	.short	0x0000


	//----- nvinfo : EIATTR_MAXREG_COUNT
	.align		4
        /*003c*/ 	.byte	0x03, 0x1b
        /*003e*/ 	.short	0x00ff


	//----- nvinfo : EIATTR_MERCURY_ISA_VERSION
	.align		4
        /*0040*/ 	.byte	0x03, 0x5f
        /*0042*/ 	.short	0x0101


	//----- nvinfo : EIATTR_VRC_CTA_INIT_COUNT
	.align		4
        /*0044*/ 	.byte	0x02, 0x4a
	.zero		1
	.zero		1


	//----- nvinfo : EIATTR_EXIT_INSTR_OFFSETS
	.align		4
        /*0048*/ 	.byte	0x04, 0x1c
        /*004a*/ 	.short	(.L_21 - .L_20)


	//   ....[0]....
.L_20:
        /*004c*/ 	.word	0x00000070


	//   ....[1]....
        /*0050*/ 	.word	0x000000d0


	//----- nvinfo : EIATTR_CBANK_PARAM_SIZE
	.align		4
.L_21:
        /*0054*/ 	.byte	0x03, 0x19
        /*0056*/ 	.short	0x0014


	//----- nvinfo : EIATTR_PARAM_CBANK
	.align		4
        /*0058*/ 	.byte	0x04, 0x0a
        /*005a*/ 	.short	(.L_23 - .L_22)
	.align		4
.L_22:
        /*005c*/ 	.word	index@(.nv.constant0._Z17convertFp32ToFp16P6__halfPfi)
        /*0060*/ 	.short	0x0380
        /*0062*/ 	.short	0x0014


	//----- nvinfo : EIATTR_SW_WAR
	.align		4
.L_23:
        /*0064*/ 	.byte	0x04, 0x36
        /*0066*/ 	.short	(.L_25 - .L_24)
.L_24:
        /*0068*/ 	.word	0x00000008
.L_25:


//--------------------- .nv.info._Z12wmma_exampleP6__halfS0_S0_iii --------------------------
	.section	.nv.info._Z12wmma_exampleP6__halfS0_S0_iii,"",@"SHT_CUDA_INFO"
	.sectionflags	@""
	.align	4


	//----- nvinfo : EIATTR_CUDA_API_VERSION
	.align		4
        /*0000*/ 	.byte	0x04, 0x37
        /*0002*/ 	.short	(.L_27 - .L_26)
.L_26:
        /*0004*/ 	.word	0x00000082


	//----- nvinfo : EIATTR_KPARAM_INFO
	.align		4
.L_27:
        /*0008*/ 	.byte	0x04, 0x17
        /*000a*/ 	.short	(.L_29 - .L_28)
.L_28:
        /*000c*/ 	.word	0x00000000
        /*0010*/ 	.short	0x0005
        /*0012*/ 	.short	0x0020
        /*0014*/ 	.byte	0x00, 0xf0, 0x11, 0x00


	//----- nvinfo : EIATTR_KPARAM_INFO
	.align		4
.L_29:
        /*0018*/ 	.byte	0x04, 0x17
        /*001a*/ 	.short	(.L_31 - .L_30)
.L_30:
        /*001c*/ 	.word	0x00000000
        /*0020*/ 	.short	0x0004
        /*0022*/ 	.short	0x001c
        /*0024*/ 	.byte	0x00, 0xf0, 0x11, 0x00


	//----- nvinfo : EIATTR_KPARAM_INFO
	.align		4
.L_31:
        /*0028*/ 	.byte	0x04, 0x17
        /*002a*/ 	.short	(.L_33 - .L_32)
.L_32:
        /*002c*/ 	.word	0x00000000
        /*0030*/ 	.short	0x0003
        /*0032*/ 	.short	0x0018
        /*0034*/ 	.byte	0x00, 0xf0, 0x11, 0x00


	//----- nvinfo : EIATTR_KPARAM_INFO
	.align		4
.L_33:
        /*0038*/ 	.byte	0x04, 0x17
        /*003a*/ 	.short	(.L_35 - .L_34)
.L_34:
        /*003c*/ 	.word	0x00000000
        /*0040*/ 	.short	0x0002
        /*0042*/ 	.short	0x0010
        /*0044*/ 	.byte	0x00, 0xf0, 0x21, 0x00


	//----- nvinfo : EIATTR_KPARAM_INFO
	.align		4
.L_35:
        /*0048*/ 	.byte	0x04, 0x17
        /*004a*/ 	.short	(.L_37 - .L_36)
.L_36:
        /*004c*/ 	.word	0x00000000
        /*0050*/ 	.short	0x0001
        /*0052*/ 	.short	0x0008
        /*0054*/ 	.byte	0x00, 0xf0, 0x21, 0x00


	//----- nvinfo : EIATTR_KPARAM_INFO
	.align		4
.L_37:
        /*0058*/ 	.byte	0x04, 0x17
        /*005a*/ 	.short	(.L_39 - .L_38)
.L_38:
        /*005c*/ 	.word	0x00000000
        /*0060*/ 	.short	0x0000
        /*0062*/ 	.short	0x0000
        /*0064*/ 	.byte	0x00, 0xf0, 0x21, 0x00


	//----- nvinfo : EIATTR_SPARSE_MMA_MASK
	.align		4
.L_39:
        /*0068*/ 	.byte	0x03, 0x50
        /*006a*/ 	.short	0x0000


	//----- nvinfo : EIATTR_WMMA_USED
	.align		4
        /*006c*/ 	.byte	0x01, 0x2b
	.zero		2


	//----- nvinfo : EIATTR_MAXREG_COUNT
	.align		4
        /*0070*/ 	.byte	0x03, 0x1b
        /*0072*/ 	.short	0x00ff


	//----- nvinfo : EIATTR_MERCURY_ISA_VERSION
	.align		4
        /*0074*/ 	.byte	0x03, 0x5f
        /*0076*/ 	.short	0x0101


	//----- nvinfo : EIATTR_VRC_CTA_INIT_COUNT
	.align		4
        /*0078*/ 	.byte	0x02, 0x4a
	.zero		1
	.zero		1


	//----- nvinfo : EIATTR_EXIT_INSTR_OFFSETS
	.align		4
        /*007c*/ 	.byte	0x04, 0x1c
        /*007e*/ 	.short	(.L_41 - .L_40)


	//   ....[0]....
.L_40:
        /*0080*/ 	.word	0x00001780


	//   ....[1]....
        /*0084*/ 	.word	0x00001b60


	//----- nvinfo : EIATTR_CRS_STACK_SIZE
	.align		4
.L_41:
        /*0088*/ 	.byte	0x04, 0x1e
        /*008a*/ 	.short	(.L_43 - .L_42)
.L_42:
        /*008c*/ 	.word	0x00000000


	//----- nvinfo : EIATTR_CBANK_PARAM_SIZE
	.align		4
.L_43:
        /*0090*/ 	.byte	0x03, 0x19
        /*0092*/ 	.short	0x0024


	//----- nvinfo : EIATTR_PARAM_CBANK
	.align		4
        /*0094*/ 	.byte	0x04, 0x0a
        /*0096*/ 	.short	(.L_45 - .L_44)
	.align		4
.L_44:
        /*0098*/ 	.word	index@(.nv.constant0._Z12wmma_exampleP6__halfS0_S0_iii)
        /*009c*/ 	.short	0x0380
        /*009e*/ 	.short	0x0024


	//----- nvinfo : EIATTR_SW_WAR
	.align		4
.L_45:
        /*00a0*/ 	.byte	0x04, 0x36
        /*00a2*/ 	.short	(.L_47 - .L_46)
.L_46:
        /*00a4*/ 	.word	0x00000008
.L_47:


//--------------------- .nv.callgraph             --------------------------
	.section	.nv.callgraph,"",@"SHT_CUDA_CALLGRAPH"
	.align	4
	.sectionentsize	8
	.align		4
        /*0000*/ 	.word	0x00000000
	.align		4
        /*0004*/ 	.word	0xffffffff
	.align		4
        /*0008*/ 	.word	0x00000000
	.align		4
        /*000c*/ 	.word	0xfffffffe
	.align		4
        /*0010*/ 	.word	0x00000000
	.align		4
        /*0014*/ 	.word	0xfffffffd
	.align		4
        /*0018*/ 	.word	0x00000000
	.align		4
        /*001c*/ 	.word	0xfffffffc


//--------------------- .text._Z17convertFp32ToFp16P6__halfPfi --------------------------
	.section	.text._Z17convertFp32ToFp16P6__halfPfi,"ax",@progbits
	.align	128
        .global         _Z17convertFp32ToFp16P6__halfPfi
        .type           _Z17convertFp32ToFp16P6__halfPfi,@function
        .size           _Z17convertFp32ToFp16P6__halfPfi,(.L_x_18 - _Z17convertFp32ToFp16P6__halfPfi)
        .other          _Z17convertFp32ToFp16P6__halfPfi,@"STO_CUDA_ENTRY STV_DEFAULT"
_Z17convertFp32ToFp16P6__halfPfi:
.text._Z17convertFp32ToFp16P6__halfPfi:
[----:B------:R-:W-:Y:S01]  /*0000*/  LDC R1, c[0x0][0x37c] ;  /* 0x0000df00ff017b82 */ /* 0x000fe20000000800 */
[----:B------:R-:W0:Y:S01]  /*0010*/  S2R R5, SR_CTAID.X ;  /* 0x0000000000057919 */ /* 0x000e220000002500 */
[----:B------:R-:W0:Y:S01]  /*0020*/  LDCU UR4, c[0x0][0x360] ;  /* 0x00006c00ff0477ac */ /* 0x000e220008000800 */
[----:B------:R-:W0:Y:S01]  /*0030*/  S2R R0, SR_TID.X ;  /* 0x0000000000007919 */ /* 0x000e220000002100 */
[----:B------:R-:W1:Y:S01]  /*0040*/  LDCU UR5, c[0x0][0x390] ;  /* 0x00007200ff0577ac */ /* 0x000e620008000800 */
[----:B0-----:R-:W-:-:S05]  /*0050*/  IMAD R5, R5, UR4, R0 ;  /* 0x0000000405057c24 */ /* 0x001fca000f8e0200 */
[----:B-1----:R-:W-:-:S13]  /*0060*/  ISETP.GE.AND P0, PT, R5, UR5, PT ;  /* 0x0000000505007c0c */ /* 0x002fda000bf06270 */
[----:B------:R-:W-:Y:S05]  /*0070*/  @P0 EXIT ;  /* 0x000000000000094d */ /* 0x000fea0003800000 */
[----:B------:R-:W0:Y:S01]  /*0080*/  LDC.64 R2, c[0x0][0x380] ;  /* 0x0000e000ff027b82 */ /* 0x000e220000000a00 */
[----:B------:R-:W1:Y:S01]  /*0090*/  LDCU.64 UR4, c[0x0][0x358] ;  /* 0x00006b00ff0477ac */ /* 0x000e620008000a00 */
[----:B------:R-:W-:Y:S02]  /*00a0*/  HFMA2 R0, -RZ, RZ, 0, 1 ;  /* 0x00003c00ff007431 */ /* 0x000fe400000001ff */
[----:B0-----:R-:W-:-:S05]  /*00b0*/  IMAD.WIDE R2, R5, 0x2, R2 ;  /* 0x0000000205027825 */ /* 0x001fca00078e0202 */
[----:B-1----:R-:W-:Y:S01]  /*00c0*/  STG.E.U16 desc[UR4][R2.64], R0 ;  /* 0x0000000002007986 */ /* 0x002fe2000c101504 */
[----:B------:R-:W-:Y:S05]  /*00d0*/  EXIT ;  /* 0x000000000000794d */ /* 0x000fea0003800000 */
.L_x_0:
[----:B------:R-:W-:-:S00]  /*00e0*/  BRA `(.L_x_0) ;  /* 0xfffffffc00fc7947 */ /* 0x000fc0000383ffff */
[----:B------:R-:W-:-:S00]  /*00f0*/  NOP ;  /* 0x0000000000007918 */ /* 0x000fc00000000000 */
        /* <DEDUP_REMOVED lines=8> */
.L_x_18:


//--------------------- .text._Z12wmma_exampleP6__halfS0_S0_iii --------------------------
	.section	.text._Z12wmma_exampleP6__halfS0_S0_iii,"ax",@progbits
	.align	128
        .global         _Z12wmma_exampleP6__halfS0_S0_iii
        .type           _Z12wmma_exampleP6__halfS0_S0_iii,@function
        .size           _Z12wmma_exampleP6__halfS0_S0_iii,(.L_x_19 - _Z12wmma_exampleP6__halfS0_S0_iii)
        .other          _Z12wmma_exampleP6__halfS0_S0_iii,@"STO_CUDA_ENTRY STV_DEFAULT"
_Z12wmma_exampleP6__halfS0_S0_iii:
.text._Z12wmma_exampleP6__halfS0_S0_iii:
[----:B------:R-:W-:Y:S01]  /*0000*/  LDC R1, c[0x0][0x37c] ;  /* 0x0000df00ff017b82 */ /* 0x000fe20000000800 */
[----:B------:R-:W0:Y:S01]  /*0010*/  I2F.U32.RP R4, 0x20 ;  /* 0x0000002000047906 */ /* 0x000e220000209000 */
[----:B------:R-:W1:Y:S01]  /*0020*/  S2R R0, SR_CTAID.X ;  /* 0x0000000000007919 */ /* 0x000e620000002500 */
[----:B------:R-:W1:Y:S05]  /*0030*/  LDCU UR4, c[0x0][0x360] ;  /* 0x00006c00ff0477ac */ /* 0x000e6a0008000800 */
[----:B------:R-:W2:Y:S01]  /*0040*/  LDC R15, c[0x0][0x3a0] ;  /* 0x0000e800ff0f7b82 */ /* 0x000ea20000000800 */
[----:B------:R-:W-:Y:S01]  /*0050*/  IMAD.MOV.U32 R12, RZ, RZ, RZ ;  /* 0x000000ffff0c7224 */ /* 0x000fe200078e00ff */
[----:B------:R-:W1:Y:S01]  /*0060*/  S2R R7, SR_TID.X ;  /* 0x0000000000077919 */ /* 0x000e620000002100 */
[----:B------:R-:W3:Y:S01]  /*0070*/  LDCU.64 UR6, c[0x0][0x398] ;  /* 0x00007300ff0677ac */ /* 0x000ee20008000a00 */
[----:B------:R-:W4:Y:S01]  /*0080*/  S2R R14, SR_TID.Y ;  /* 0x00000000000e7919 */ /* 0x000f220000002200 */
[----:B0-----:R-:W0:Y:S01]  /*0090*/  MUFU.RCP R4, R4 ;  /* 0x0000000400047308 */ /* 0x001e220000001000 */
[----:B---3--:R-:W-:-:S02]  /*00a0*/  IMAD.U32 R18, RZ, RZ, UR6 ;  /* 0x00000006ff127e24 */ /* 0x008fc4000f8e00ff */
[----:B0-----:R-:W-:-:S05]  /*00b0*/  VIADD R2, R4, 0xffffffe ;  /* 0x0ffffffe04027836 */ /* 0x001fca0000000000 */
[----:B------:R0:W3:Y:S01]  /*00c0*/  F2I.FTZ.U32.TRUNC.NTZ R3, R2 ;  /* 0x0000000200037305 */ /* 0x0000e2000021f000 */
[----:B-1----:R-:W-:Y:S01]  /*00d0*/  IMAD R0, R0, UR4, R7 ;  /* 0x0000000400007c24 */ /* 0x002fe2000f8e0207 */
[----:B------:R-:W4:Y:S01]  /*00e0*/  LDCU UR4, c[0x0][0x364] ;  /* 0x00006c80ff0477ac */ /* 0x000f220008000800 */
[----:B0-----:R-:W-:Y:S02]  /*00f0*/  IMAD.MOV.U32 R2, RZ, RZ, RZ ;  /* 0x000000ffff027224 */ /* 0x001fe400078e00ff */
[----:B---3--:R-:W-:-:S04]  /*0100*/  IMAD.U32 R5, R3, -0x20, RZ ;  /* 0xffffffe003057824 */ /* 0x008fc800078e00ff */
[----:B------:R-:W-:Y:S02]  /*0110*/  IMAD.HI.U32 R5, R3, R5, R2 ;  /* 0x0000000503057227 */ /* 0x000fe400078e0002 */
[----:B------:R-:W4:Y:S04]  /*0120*/  S2R R3, SR_CTAID.Y ;  /* 0x0000000000037919 */ /* 0x000f280000002600 */
[----:B------:R-:W-:-:S04]  /*0130*/  IMAD.HI.U32 R5, R5, R0, RZ ;  /* 0x0000000005057227 */ /* 0x000fc800078e00ff */
[----:B------:R-:W-:-:S05]  /*0140*/  IMAD R0, R5, -0x20, R0 ;  /* 0xffffffe005007824 */ /* 0x000fca00078e0200 */
[----:B------:R-:W-:-:S13]  /*0150*/  ISETP.GE.U32.AND P0, PT, R0, 0x20, PT ;  /* 0x000000200000780c */ /* 0x000fda0003f06070 */
[----:B------:R-:W-:Y:S02]  /*0160*/  @P0 VIADD R0, R0, 0xffffffe0 ;  /* 0xffffffe000000836 */ /* 0x000fe40000000000 */
[----:B------:R-:W-:-:S03]  /*0170*/  @P0 VIADD R5, R5, 0x1 ;  /* 0x0000000105050836 */ /* 0x000fc60000000000 */
[----:B------:R-:W-:Y:S01]  /*0180*/  ISETP.GE.U32.AND P1, PT, R0, 0x20, PT ;  /* 0x000000200000780c */ /* 0x000fe20003f26070 */
[----:B----4-:R-:W-:-:S04]  /*0190*/  IMAD R0, R3, UR4, R14 ;  /* 0x0000000403007c24 */ /* 0x010fc8000f8e020e */
[----:B------:R-:W-:-:S05]  /*01a0*/  IMAD.SHL.U32 R4, R0, 0x10, RZ ;  /* 0x0000001000047824 */ /* 0x000fca00078e00ff */
[----:B------:R-:W-:Y:S01]  /*01b0*/  ISETP.GE.AND P0, PT, R4, UR7, PT ;  /* 0x0000000704007c0c */ /* 0x000fe2000bf06270 */
[----:B------:R-:W0:Y:S02]  /*01c0*/  LDCU.64 UR6, c[0x0][0x358] ;  /* 0x00006b00ff0677ac */ /* 0x000e240008000a00 */
[----:B------:R-:W-:Y:S01]  /*01d0*/  @P1 VIADD R5, R5, 0x1 ;  /* 0x0000000105051836 */ /* 0x000fe20000000000 */
[----:B--2---:R-:W-:-:S03]  /*01e0*/  ISETP.GE.AND P1, PT, R15, 0x1, PT ;  /* 0x000000010f00780c */ /* 0x004fc60003f26270 */
[----:B------:R-:W-:-:S05]  /*01f0*/  IMAD.SHL.U32 R16, R5, 0x10, RZ ;  /* 0x0000001005107824 */ /* 0x000fca00078e00ff */
[----:B------:R-:W-:-:S05]  /*0200*/  ISETP.LT.AND P0, PT, R16, R18, !P0 ;  /* 0x000000121000720c */ /* 0x000fca0004701270 */
[----:B------:R-:W-:Y:S08]  /*0210*/  @!P1 BRA `(.L_x_1) ;  /* 0x0000001400449947 */ /* 0x000ff00003800000 */
[----:B------:R-:W-:Y:S01]  /*0220*/  VIADD R17, R15, 0xffffffff ;  /* 0xffffffff0f117836 */ /* 0x000fe20000000000 */
[----:B------:R-:W1:Y:S01]  /*0230*/  LDCU UR10, c[0x0][0x3a0] ;  /* 0x00007400ff0a77ac */ /* 0x000e620008000800 */
[----:B------:R-:W-:Y:S01]  /*0240*/  SHF.R.S32.HI R0, RZ, 0x1f, R16 ;  /* 0x0000001fff007819 */ /* 0x000fe20000011410 */
[----:B------:R-:W-:Y:S02]  /*0250*/  IMAD.MOV.U32 R2, RZ, RZ, RZ ;  /* 0x000000ffff027224 */ /* 0x000fe400078e00ff */
[----:B------:R-:W-:Y:S01]  /*0260*/  LEA.HI R17, R17, 0x1, RZ, 0x1c ;  /* 0x0000000111117811 */ /* 0x000fe200078fe0ff */
[----:B------:R-:W2:Y:S03]  /*0270*/  LDCU UR11, c[0x0][0x398] ;  /* 0x00007300ff0b77ac */ /* 0x000ea60008000800 */
[----:B------:R-:W-:Y:S01]  /*0280*/  LOP3.LUT P1, R5, R17, 0x3, RZ, 0xc0, !PT ;  /* 0x0000000311057812 */ /* 0x000fe2000782c0ff */
[----:B------:R-:W3:-:S12]  /*0290*/  LDCU.64 UR8, c[0x0][0x380] ;  /* 0x00007000ff0877ac */ /* 0x000ed80008000a00 */
[----:B-1----:R-:W-:Y:S05]  /*02a0*/  @!P1 BRA `(.L_x_2) ;  /* 0x00000008003c9947 */ /* 0x002fea0003800000 */
[----:B------:R-:W-:Y:S01]  /*02b0*/  ISETP.NE.AND P1, PT, R5, 0x1, PT ;  /* 0x000000010500780c */ /* 0x000fe20003f25270 */
[----:B------:R-:W-:-:S05]  /*02c0*/  IMAD R23, R4, R15, RZ ;  /* 0x0000000f04177224 */ /* 0x000fca00078e02ff */
[----:B------:R-:W-:-:S07]  /*02d0*/  SHF.R.S32.HI R19, RZ, 0x1f, R23 ;  /* 0x0000001fff137819 */ /* 0x000fce0000011417 */
[----:B------:R-:W-:Y:S05]  /*02e0*/  @!P1 BRA `(.L_x_3) ;  /* 0x0000000400689947 */ /* 0x000fea0003800000 */
[----:B------:R-:W-:-:S13]  /*02f0*/  ISETP.NE.AND P1, PT, R5, 0x2, PT ;  /* 0x000000020500780c */ /* 0x000fda0003f25270 */
[----:B------:R-:W-:Y:S05]  /*0300*/  @!P1 BRA `(.L_x_4) ;  /* 0x0000000000a89947 */ /* 0x000fea0003800000 */
[----:B------:R-:W-:Y:S01]  /*0310*/  IMAD.MOV.U32 R2, RZ, RZ, 0x10 ;  /* 0x00000010ff027424 */ /* 0x000fe200078e00ff */
[----:B------:R-:W-:Y:S01]  /*0320*/  CS2R R6, SRZ ;  /* 0x0000000000067805 */ /* 0x000fe2000001ff00 */
[----:B------:R-:W-:Y:S01]  /*0330*/  IMAD.MOV.U32 R13, RZ, RZ, RZ ;  /* 0x000000ffff0d7224 */ /* 0x000fe200078e00ff */
[----:B------:R-:W-:Y:S06]  /*0340*/  @!P0 BRA `(.L_x_5) ;  /* 0x0000000000a08947 */ /* 0x000fec0003800000 */
[----:B------:R-:W1:Y:S01]  /*0350*/  S2R R13, SR_LANEID ;  /* 0x00000000000d7919 */ /* 0x000e620000000000 */
[----:B------:R-:W4:Y:S01]  /*0360*/  LDC.64 R8, c[0x0][0x380] ;  /* 0x0000e000ff087b82 */ /* 0x000f220000000a00 */
[----:B------:R-:W-:Y:S01]  /*0370*/  SHF.R.U32.HI R10, RZ, 0x1, R18 ;  /* 0x00000001ff0a7819 */ /* 0x000fe20000011612 */
[----:B------:R-:W-:-:S06]  /*0380*/  IMAD.MOV.U32 R5, RZ, RZ, RZ ;  /* 0x000000ffff057224 */ /* 0x000fcc00078e00ff */
[----:B------:R-:W5:Y:S01]  /*0390*/  LDC.64 R6, c[0x0][0x388] ;  /* 0x0000e200ff067b82 */ /* 0x000f620000000a00 */
[----:B----4-:R-:W-:Y:S01]  /*03a0*/  IMAD.WIDE R8, R16, 0x2, R8 ;  /* 0x0000000210087825 */ /* 0x010fe200078e0208 */
[----:B-1----:R-:W-:Y:S02]  /*03b0*/  LOP3.LUT R4, R13, 0x3, RZ, 0xc0, !PT ;  /* 0x000000030d047812 */ /* 0x002fe400078ec0ff */
[----:B------:R-:W-:-:S05]  /*03c0*/  SHF.R.U32.HI R13, RZ, 0x2, R13 ;  /* 0x00000002ff0d7819 */ /* 0x000fca000001160d */
[----:B------:R-:W-:-:S03]  /*03d0*/  IMAD.WIDE.U32 R10, R13, R10, R4 ;  /* 0x0000000a0d0a7225 */ /* 0x000fc600078e0004 */
[----:B------:R-:W-:-:S04]  /*03e0*/  LEA R8, P1, R10, R8, 0x2 ;  /* 0x000000080a087211 */ /* 0x000fc800078210ff */
[----:B------:R-:W-:-:S03]  /*03f0*/  LEA.HI.X R9, R10, R9, R11, 0x2, P1 ;  /* 0x000000090a097211 */ /* 0x000fc600008f140b */
[----:B------:R-:W-:Y:S02]  /*0400*/  IMAD.WIDE.U32 R10, R18, 0x10, R8 ;  /* 0x00000010120a7825 */ /* 0x000fe400078e0008 */
[----:B0-----:R-:W4:Y:S04]  /*0410*/  LDG.E R28, desc[UR6][R8.64] ;  /* 0x00000006081c7981 */ /* 0x001f28000c1e1900 */
[----:B------:R-:W2:Y:S04]  /*0420*/  LDG.E R22, desc[UR6][R8.64+0x10] ;  /* 0x0000100608167981 */ /* 0x000ea8000c1e1900 */
[----:B------:R-:W3:Y:S04]  /*0430*/  LDG.E R21, desc[UR6][R10.64] ;  /* 0x000000060a157981 */ /* 0x000ee8000c1e1900 */
[----:B------:R-:W3:Y:S01]  /*0440*/  LDG.E R20, desc[UR6][R10.64+0x10] ;  /* 0x000010060a147981 */ /* 0x000ee2000c1e1900 */
[----:B------:R-:W-:Y:S01]  /*0450*/  SHF.R.U32.HI R12, RZ, 0x1, R15 ;  /* 0x00000001ff0c7819 */ /* 0x000fe2000001160f */
[----:B-----5:R-:W-:-:S04]  /*0460*/  IMAD.WIDE R6, R23, 0x2, R6 ;  /* 0x0000000217067825 */ /* 0x020fc800078e0206 */
[----:B------:R-:W-:-:S03]  /*0470*/  IMAD.WIDE.U32 R4, R13, R12, R4 ;  /* 0x0000000c0d047225 */ /* 0x000fc600078e0004 */
[----:B------:R-:W-:-:S04]  /*0480*/  LEA R26, P1, R4, R6, 0x2 ;  /* 0x00000006041a7211 */ /* 0x000fc800078210ff */
[----:B------:R-:W-:-:S05]  /*0490*/  LEA.HI.X R27, R4, R7, R5, 0x2, P1 ;  /* 0x00000007041b7211 */ /* 0x000fca00008f1405 */
[----:B------:R-:W5:Y:S04]  /*04a0*/  LDG.E R12, desc[UR6][R26.64] ;  /* 0x000000061a0c7981 */ /* 0x000f68000c1e1900 */
[----:B------:R-:W5:Y:S01]  /*04b0*/  LDG.E R13, desc[UR6][R26.64+0x10] ;  /* 0x000010061a0d7981 */ /* 0x000f62000c1e1900 */
[----:B------:R-:W-:-:S05]  /*04c0*/  IMAD.WIDE.U32 R24, R15, 0x10, R26 ;  /* 0x000000100f187825 */ /* 0x000fca00078e001a */
[----:B------:R-:W5:Y:S04]  /*04d0*/  LDG.E R8, desc[UR6][R24.64] ;  /* 0x0000000618087981 */ /* 0x000f68000c1e1900 */
[----:B------:R-:W5:Y:S01]  /*04e0*/  LDG.E R9, desc[UR6][R24.64+0x10] ;  /* 0x0000100618097981 */ /* 0x000f62000c1e1900 */
[----:B------:R-:W-:Y:S05]  /*04f0*/  WARPSYNC.ALL ;  /* 0x0000000000007948 */ /* 0x000fea0003800000 */
[----:B----4-:R-:W-:Y:S04]  /*0500*/  MOVM.16.MT88 R4, R28 ;  /* 0x000000001c04723a */ /* 0x010fe80000000000 */
[----:B--2---:R-:W-:Y:S04]  /*0510*/  MOVM.16.MT88 R5, R22 ;  /* 0x000000001605723a */ /* 0x004fe80000000000 */
[----:B---3--:R-:W-:Y:S04]  /*0520*/  MOVM.16.MT88 R6, R21 ;  /* 0x000000001506723a */ /* 0x008fe80000000000 */
[----:B------:R-:W5:Y:S02]  /*0530*/  MOVM.16.MT88 R7, R20 ;  /* 0x000000001407723a */ /* 0x000f640000000000 */
[----:B-----5:R-:W-:-:S15]  /*0540*/  HMMA.16816.F16 R12, R4, R12, RZ ;  /* 0x0000000c040c723c */ /* 0x020fde00000008ff */
[----:B------:R-:W-:-:S04]  /*0550*/  NOP ;  /* 0x0000000000007918 */ /* 0x000fc80000000000 */
[--C-:B------:R-:W-:Y:S02]  /*0560*/  IMAD.MOV.U32 R10, RZ, RZ, R12.reuse ;  /* 0x000000ffff0a7224 */ /* 0x100fe400078e000c */
[----:B------:R-:W-:-:S07]  /*0570*/  IMAD.MOV.U32 R11, RZ, RZ, R12 ;  /* 0x000000ffff0b7224 */ /* 0x000fce00078e000c */
[----:B------:R-:W-:Y:S01]  /*0580*/  HMMA.16816.F16 R6, R4, R8, R10 ;  /* 0x000000080406723c */ /* 0x000fe2000000080a */
[----:B------:R-:W-:-:S04]  /*0590*/  NOP ;  /* 0x0000000000007918 */ /* 0x000fc80000000000 */
[----:B------:R-:W-:-:S15]  /*05a0*/  BRA `(.L_x_5) ;  /* 0x0000000000087947 */ /* 0x000fde0003800000 */
.L_x_4:
[----:B------:R-:W-:Y:S01]  /*05b0*/  IMAD.MOV.U32 R13, RZ, RZ, RZ ;  /* 0x000000ffff0d7224 */ /* 0x000fe200078e00ff */
[----:B------:R-:W-:-:S07]  /*05c0*/  CS2R R6, SRZ ;  /* 0x0000000000067805 */ /* 0x000fce000001ff00 */
.L_x_5:
[----:B------:R-:W-:Y:S05]  /*05d0*/  @!P0 BRA `(.L_x_6) ;  /* 0x0000000000a48947 */ /* 0x000fea0003800000 */
[----:B------:R-:W1:Y:S01]  /*05e0*/  S2R R27, SR_LANEID ;  /* 0x00000000001b7919 */ /* 0x000e620000000000 */
[----:B------:R-:W4:Y:S01]  /*05f0*/  LDC.64 R4, c[0x0][0x380] ;  /* 0x0000e000ff047b82 */ /* 0x000f220000000a00 */
[----:B------:R-:W-:Y:S01]  /*0600*/  IMAD R9, R2, R18, RZ ;  /* 0x0000001202097224 */ /* 0x000fe200078e02ff */
[----:B------:R-:W-:Y:S01]  /*0610*/  SHF.R.U32.HI R8, RZ, 0x1, R18 ;  /* 0x00000001ff087819 */ /* 0x000fe20000011612 */
[----:B------:R-:W-:-:S03]  /*0620*/  IMAD.MOV.U32 R21, RZ, RZ, RZ ;  /* 0x000000ffff157224 */ /* 0x000fc600078e00ff */
[----:B------:R-:W-:-:S04]  /*0630*/  IADD3 R11, P1, PT, R16, R9, RZ ;  /* 0x00000009100b7210 */ /* 0x000fc80007f3e0ff */
[----:B------:R-:W-:Y:S02]  /*0640*/  LEA.HI.X.SX32 R10, R9, R0, 0x1, P1 ;  /* 0x00000000090a7211 */ /* 0x000fe400008f0eff */
[----:B----4-:R-:W-:-:S04]  /*0650*/  LEA R25, P1, R11, R4, 0x1 ;  /* 0x000000040b197211 */ /* 0x010fc800078208ff */
[----:B------:R-:W-:Y:S02]  /*0660*/  LEA.HI.X R11, R11, R5, R10, 0x1, P1 ;  /* 0x000000050b0b7211 */ /* 0x000fe400008f0c0a */
[----:B------:R-:W4:Y:S01]  /*0670*/  LDC.64 R4, c[0x0][0x388] ;  /* 0x0000e200ff047b82 */ /* 0x000f220000000a00 */
[----:B-1----:R-:W-:Y:S02]  /*0680*/  LOP3.LUT R20, R27, 0x3, RZ, 0xc0, !PT ;  /* 0x000000031b147812 */ /* 0x002fe400078ec0ff */
[----:B------:R-:W-:-:S05]  /*0690*/  SHF.R.U32.HI R27, RZ, 0x2, R27 ;  /* 0x00000002ff1b7819 */ /* 0x000fca000001161b */
[----:B------:R-:W-:-:S03]  /*06a0*/  IMAD.WIDE.U32 R8, R27, R8, R20 ;  /* 0x000000081b087225 */ /* 0x000fc600078e0014 */
[----:B------:R-:W-:-:S04]  /*06b0*/  LEA R24, P1, R8, R25, 0x2 ;  /* 0x0000001908187211 */ /* 0x000fc800078210ff */
[----:B------:R-:W-:Y:S02]  /*06c0*/  LEA.HI.X R25, R8, R11, R9, 0x2, P1 ;  /* 0x0000000b08197211 */ /* 0x000fe400008f1409 */
[----:B------:R-:W-:Y:S01]  /*06d0*/  SHF.R.U32.HI R26, RZ, 0x1, R15 ;  /* 0x00000001ff1a7819 */ /* 0x000fe2000001160f */
[----:B------:R-:W-:Y:S01]  /*06e0*/  IMAD.WIDE.U32 R28, R18, 0x10, R24 ;  /* 0x00000010121c7825 */ /* 0x000fe200078e0018 */
[----:B------:R-:W-:Y:S01]  /*06f0*/  IADD3 R22, P1, PT, R23, R2, RZ ;  /* 0x0000000217167210 */ /* 0x000fe20007f3e0ff */
[----:B0-----:R-:W5:Y:S04]  /*0700*/  LDG.E R8, desc[UR6][R24.64] ;  /* 0x0000000618087981 */ /* 0x001f68000c1e1900 */
[----:B------:R0:W2:Y:S01]  /*0710*/  LDG.E R9, desc[UR6][R24.64+0x10] ;  /* 0x0000100618097981 */ /* 0x0000a2000c1e1900 */
[----:B------:R-:W-:-:S03]  /*0720*/  IMAD.WIDE.U32 R20, R27, R26, R20 ;  /* 0x0000001a1b147225 */ /* 0x000fc600078e0014 */
[----:B------:R-:W3:Y:S04]  /*0730*/  LDG.E R10, desc[UR6][R28.64] ;  /* 0x000000061c0a7981 */ /* 0x000ee8000c1e1900 */
[----:B------:R-:W3:Y:S01]  /*0740*/  LDG.E R11, desc[UR6][R28.64+0x10] ;  /* 0x000010061c0b7981 */ /* 0x000ee2000c1e1900 */
[----:B------:R-:W-:Y:S01]  /*0750*/  IMAD.X R26, RZ, RZ, R19, P1 ;  /* 0x000000ffff1a7224 */ /* 0x000fe200008e0613 */
[----:B----4-:R-:W-:-:S04]  /*0760*/  LEA R27, P1, R22, R4, 0x1 ;  /* 0x00000004161b7211 */ /* 0x010fc800078208ff */
[----:B------:R-:W-:Y:S02]  /*0770*/  LEA.HI.X R5, R22, R5, R26, 0x1, P1 ;  /* 0x0000000516057211 */ /* 0x000fe400008f0c1a */
[----:B------:R-:W-:-:S04]  /*0780*/  LEA R26, P1, R20, R27, 0x2 ;  /* 0x0000001b141a7211 */ /* 0x000fc800078210ff */
[----:B------:R-:W-:-:S03]  /*0790*/  LEA.HI.X R27, R20, R5, R21, 0x2, P1 ;  /* 0x00000005141b7211 */ /* 0x000fc600008f1415 */
[----:B0-----:R-:W-:Y:S02]  /*07a0*/  IMAD.WIDE.U32 R24, R15, 0x10, R26 ;  /* 0x000000100f187825 */ /* 0x001fe400078e001a */
[----:B------:R-:W4:Y:S04]  /*07b0*/  LDG.E R4, desc[UR6][R26.64] ;  /* 0x000000061a047981 */ /* 0x000f28000c1e1900 */
[----:B------:R-:W4:Y:S04]  /*07c0*/  LDG.E R5, desc[UR6][R26.64+0x10] ;  /* 0x000010061a057981 */ /* 0x000f28000c1e1900 */
[----:B------:R-:W4:Y:S04]  /*07d0*/  LDG.E R20, desc[UR6][R24.64] ;  /* 0x0000000618147981 */ /* 0x000f28000c1e1900 */
[----:B------:R-:W4:Y:S01]  /*07e0*/  LDG.E R21, desc[UR6][R24.64+0x10] ;  /* 0x0000100618157981 */ /* 0x000f22000c1e1900 */
[----:B------:R-:W-:Y:S05]  /*07f0*/  WARPSYNC.ALL ;  /* 0x0000000000007948 */ /* 0x000fea0003800000 */
[----:B-----5:R-:W-:Y:S04]  /*0800*/  MOVM.16.MT88 R8, R8 ;  /* 0x000000000808723a */ /* 0x020fe80000000000 */
[----:B--2---:R-:W-:Y:S04]  /*0810*/  MOVM.16.MT88 R9, R9 ;  /* 0x000000000909723a */ /* 0x004fe80000000000 */
[----:B---3--:R-:W-:Y:S04]  /*0820*/  MOVM.16.MT88 R10, R10 ;  /* 0x000000000a0a723a */ /* 0x008fe80000000000 */
[----:B------:R-:W4:Y:S02]  /*0830*/  MOVM.16.MT88 R11, R11 ;  /* 0x000000000b0b723a */ /* 0x000f240000000000 */
[C---:B----4-:R-:W-:Y:S08]  /*0840*/  HMMA.16816.F16 R12, R8.reuse, R4, R12 ;  /* 0x00000004080c723c */ /* 0x050ff0000000080c */
[----:B------:R-:W-:-:S15]  /*0850*/  HMMA.16816.F16 R6, R8, R20, R6 ;  /* 0x000000140806723c */ /* 0x000fde0000000806 */
[----:B------:R-:W-:-:S05]  /*0860*/  NOP ;  /* 0x0000000000007918 */ /* 0x000fca0000000000 */
.L_x_6:
[----:B------:R-:W-:Y:S01]  /*0870*/  VIADD R2, R2, 0x10 ;  /* 0x0000001002027836 */ /* 0x000fe20000000000 */
[----:B------:R-:W-:Y:S06]  /*0880*/  BRA `(.L_x_7) ;  /* 0x0000000000147947 */ /* 0x000fec0003800000 */
.L_x_3:
[----:B------:R-:W-:Y:S01]  /*0890*/  UMOV UR4, URZ ;  /* 0x000000ff00047c82 */ /* 0x000fe20008000000 */
[----:B------:R-:W-:Y:S01]  /*08a0*/  UMOV UR5, URZ ;  /* 0x000000ff00057c82 */ /* 0x000fe20008000000 */
[----:B------:R-:W-:Y:S02]  /*08b0*/  IMAD.U32 R13, RZ, RZ, UR4 ;  /* 0x00000004ff0d7e24 */ /* 0x000fe4000f8e00ff */
[----:B------:R-:W-:Y:S02]  /*08c0*/  IMAD.U32 R6, RZ, RZ, UR5 ;  /* 0x00000005ff067e24 */ /* 0x000fe4000f8e00ff */
[----:B------:R-:W-:-:S07]  /*08d0*/  IMAD.U32 R7, RZ, RZ, UR4 ;  /* 0x00000004ff077e24 */ /* 0x000fce000f8e00ff */
.L_x_7:
[----:B------:R-:W-:Y:S05]  /*08e0*/  @!P0 BRA `(.L_x_8) ;  /* 0x0000000000a48947 */ /* 0x000fea0003800000 */
[----:B------:R-:W1:Y:S01]  /*08f0*/  S2R R27, SR_LANEID ;  /* 0x00000000001b7919 */ /* 0x000e620000000000 */
[----:B------:R-:W4:Y:S01]  /*0900*/  LDC.64 R8, c[0x0][0x380] ;  /* 0x0000e000ff087b82 */ /* 0x000f220000000a00 */
[----:B------:R-:W-:Y:S01]  /*0910*/  IMAD R5, R2, R18, RZ ;  /* 0x0000001202057224 */ /* 0x000fe200078e02ff */
[----:B------:R-:W-:-:S04]  /*0920*/  SHF.R.U32.HI R10, RZ, 0x1, R18 ;  /* 0x00000001ff0a7819 */ /* 0x000fc80000011612 */
[----:B------:R-:W-:-:S04]  /*0930*/  IADD3 R25, P1, PT, R16, R5, RZ ;  /* 0x0000000510197210 */ /* 0x000fc80007f3e0ff */
[----:B------:R-:W-:Y:S01]  /*0940*/  LEA.HI.X.SX32 R20, R5, R0, 0x1, P1 ;  /* 0x0000000005147211 */ /* 0x000fe200008f0eff */
[----:B------:R-:W-:Y:S01]  /*0950*/  IMAD.MOV.U32 R5, RZ, RZ, RZ ;  /* 0x000000ffff057224 */ /* 0x000fe200078e00ff */
        /* <DEDUP_REMOVED lines=9> */
[----:B------:R-:W-:Y:S02]  /*09f0*/  IMAD.WIDE.U32 R10, R18, 0x10, R20 ;  /* 0x00000010120a7825 */ /* 0x000fe400078e0014 */
[----:B0-----:R-:W5:Y:S01]  /*0a00*/  LDG.E R24, desc[UR6][R20.64] ;  /* 0x0000000614187981 */ /* 0x001f62000c1e1900 */
[----:B------:R-:W-:-:S03]  /*0a10*/  IADD3 R23, P1, PT, R23, R2, RZ ;  /* 0x0000000217177210 */ /* 0x000fc60007f3e0ff */
[----:B------:R-:W2:Y:S01]  /*0a20*/  LDG.E R25, desc[UR6][R20.64+0x10] ;  /* 0x0000100614197981 */ /* 0x000ea2000c1e1900 */
[----:B------:R-:W-:-:S03]  /*0a30*/  IMAD.WIDE.U32 R4, R27, R28, R4 ;  /* 0x0000001c1b047225 */ /* 0x000fc600078e0004 */
[----:B------:R-:W3:Y:S04]  /*0a40*/  LDG.E R22, desc[UR6][R10.64] ;  /* 0x000000060a167981 */ /* 0x000ee8000c1e1900 */
[----:B------:R-:W3:Y:S01]  /*0a50*/  LDG.E R26, desc[UR6][R10.64+0x10] ;  /* 0x000010060a1a7981 */ /* 0x000ee2000c1e1900 */
[----:B------:R-:W-:Y:S02]  /*0a60*/  LEA.HI.X.SX32 R28, R2, R19, 0x1, P1 ;  /* 0x00000013021c7211 */ /* 0x000fe400008f0eff */
[----:B----4-:R-:W-:-:S04]  /*0a70*/  LEA R19, P1, R23, R8, 0x1 ;  /* 0x0000000817137211 */ /* 0x010fc800078208ff */
[----:B------:R-:W-:Y:S02]  /*0a80*/  LEA.HI.X R9, R23, R9, R28, 0x1, P1 ;  /* 0x0000000917097211 */ /* 0x000fe400008f0c1c */
[----:B------:R-:W-:-:S04]  /*0a90*/  LEA R8, P1, R4, R19, 0x2 ;  /* 0x0000001304087211 */ /* 0x000fc800078210ff */
[----:B------:R-:W-:-:S03]  /*0aa0*/  LEA.HI.X R9, R4, R9, R5, 0x2, P1 ;  /* 0x0000000904097211 */ /* 0x000fc600008f1405 */
[----:B------:R-:W-:Y:S02]  /*0ab0*/  IMAD.WIDE.U32 R28, R15, 0x10, R8 ;  /* 0x000000100f1c7825 */ /* 0x000fe400078e0008 */
[----:B------:R-:W4:Y:S04]  /*0ac0*/  LDG.E R4, desc[UR6][R8.64] ;  /* 0x0000000608047981 */ /* 0x000f28000c1e1900 */
[----:B------:R5:W4:Y:S04]  /*0ad0*/  LDG.E R5, desc[UR6][R8.64+0x10] ;  /* 0x0000100608057981 */ /* 0x000b28000c1e1900 */
        /* <DEDUP_REMOVED lines=10> */
.L_x_8:
[----:B------:R-:W-:Y:S01]  /*0b80*/  VIADD R2, R2, 0x10 ;  /* 0x0000001002027836 */ /* 0x000fe20000000000 */
[----:B------:R-:W-:Y:S06]  /*0b90*/  BRA `(.L_x_9) ;  /* 0x0000000000147947 */ /* 0x000fec0003800000 */
.L_x_2:
[----:B------:R-:W-:Y:S01]  /*0ba0*/  UMOV UR4, URZ ;  /* 0x000000ff00047c82 */ /* 0x000fe20008000000 */
[----:B------:R-:W-:Y:S01]  /*0bb0*/  UMOV UR5, URZ ;  /* 0x000000ff00057c82 */ /* 0x000fe20008000000 */
[----:B------:R-:W-:Y:S02]  /*0bc0*/  IMAD.U32 R13, RZ, RZ, UR4 ;  /* 0x00000004ff0d7e24 */ /* 0x000fe4000f8e00ff */
[----:B------:R-:W-:Y:S02]  /*0bd0*/  IMAD.U32 R6, RZ, RZ, UR5 ;  /* 0x00000005ff067e24 */ /* 0x000fe4000f8e00ff */
[----:B------:R-:W-:-:S07]  /*0be0*/  IMAD.U32 R7, RZ, RZ, UR4 ;  /* 0x00000004ff077e24 */ /* 0x000fce000f8e00ff */
.L_x_9:
[----:B------:R-:W-:-:S13]  /*0bf0*/  ISETP.GE.U32.AND P1, PT, R17, 0x4, PT ;  /* 0x000000041100780c */ /* 0x000fda0003f26070 */
[----:B------:R-:W-:Y:S05]  /*0c00*/  @!P1 BRA `(.L_x_10) ;  /* 0x0000000800dc9947 */ /* 0x000fea0003800000 */
[----:B------:R-:W1:Y:S01]  /*0c10*/  LDCU UR4, c[0x0][0x364] ;  /* 0x00006c80ff0477ac */ /* 0x000e620008000800 */
[----:B------:R-:W-:Y:S01]  /*0c20*/  VIADD R17, R2, 0x20 ;  /* 0x0000002002117836 */ /* 0x000fe20000000000 */
[----:B------:R-:W-:Y:S03]  /*0c30*/  BSSY.RECONVERGENT B0, `(.L_x_11) ;  /* 0x00000ae000007945 */ /* 0x000fe60003800200 */
[----:B------:R-:W-:Y:S02]  /*0c40*/  IMAD R17, R17, R18, RZ ;  /* 0x0000001211117224 */ /* 0x000fe400078e02ff */
[----:B-1----:R-:W-:Y:S01]  /*0c50*/  IMAD R14, R3, UR4, R14 ;  /* 0x00000004030e7c24 */ /* 0x002fe2000f8e020e */
[----:B------:R-:W1:Y:S03]  /*0c60*/  LDCU.64 UR4, c[0x0][0x388] ;  /* 0x00007100ff0477ac */ /* 0x000e660008000a00 */
[----:B------:R-:W-:-:S02]  /*0c70*/  IMAD R14, R14, R15, RZ ;  /* 0x0000000f0e0e7224 */ /* 0x000fc400078e02ff */
[----:B------:R-:W-:Y:S02]  /*0c80*/  VIADD R15, R2, 0x30 ;  /* 0x00000030020f7836 */ /* 0x000fe40000000000 */
[----:B------:R-:W-:Y:S02]  /*0c90*/  IMAD.SHL.U32 R3, R14, 0x10, RZ ;  /* 0x000000100e037824 */ /* 0x000fe400078e00ff */
[----:B------:R-:W-:-:S03]  /*0ca0*/  IMAD R15, R15, R18, RZ ;  /* 0x000000120f0f7224 */ /* 0x000fc600078e02ff */
[----:B------:R-:W-:Y:S02]  /*0cb0*/  SHF.R.S32.HI R5, RZ, 0x1f, R3 ;  /* 0x0000001fff057819 */ /* 0x000fe40000011403 */
[----:B------:R-:W-:-:S04]  /*0cc0*/  IADD3 R3, P1, PT, R2, R3, RZ ;  /* 0x0000000302037210 */ /* 0x000fc80007f3e0ff */
[C---:B------:R-:W-:Y:S01]  /*0cd0*/  LEA.HI.X.SX32 R14, R2.reuse, R5, 0x1, P1 ;  /* 0x00000005020e7211 */ /* 0x040fe200008f0eff */
[----:B------:R-:W-:Y:S01]  /*0ce0*/  VIADD R5, R2, 0x10 ;  /* 0x0000001002057836 */ /* 0x000fe20000000000 */
[----:B-1----:R-:W-:-:S03]  /*0cf0*/  LEA R4, P1, R3, UR4, 0x1 ;  /* 0x0000000403047c11 */ /* 0x002fc6000f8208ff */
[-C--:B------:R-:W-:Y:S01]  /*0d00*/  IMAD R5, R5, R18.reuse, RZ ;  /* 0x0000001205057224 */ /* 0x080fe200078e02ff */
[----:B------:R-:W-:Y:S01]  /*0d10*/  LEA.HI.X R14, R3, UR5, R14, 0x1, P1 ;  /* 0x00000005030e7c11 */ /* 0x000fe200088f0c0e */
[----:B------:R-:W-:-:S08]  /*0d20*/  IMAD R3, R2, R18, RZ ;  /* 0x0000001202037224 */ /* 0x000fd000078e02ff */
.L_x_16:
[----:B------:R-:W-:Y:S05]  /*0d30*/  @!P0 BRA `(.L_x_12) ;  /* 0x0000000000908947 */ /* 0x000fea0003800000 */
[----:B------:R-:W1:Y:S01]  /*0d40*/  S2R R8, SR_LANEID ;  /* 0x0000000000087919 */ /* 0x000e620000000000 */
[----:B------:R-:W4:Y:S01]  /*0d50*/  LDC R29, c[0x0][0x398] ;  /* 0x0000e600ff1d7b82 */ /* 0x000f220000000800 */
[----:B------:R-:W-:Y:S01]  /*0d60*/  IADD3 R25, P1, PT, R16, R3, RZ ;  /* 0x0000000310197210 */ /* 0x000fe20007f3e0ff */
[----:B------:R-:W-:-:S03]  /*0d70*/  IMAD.MOV.U32 R9, RZ, RZ, RZ ;  /* 0x000000ffff097224 */ /* 0x000fc600078e00ff */
[----:B------:R-:W-:Y:S02]  /*0d80*/  LEA.HI.X.SX32 R18, R3, R0, 0x1, P1 ;  /* 0x0000000003127211 */ /* 0x000fe400008f0eff */
[C---:B---3--:R-:W-:Y:S01]  /*0d90*/  LEA R21, P1, R25.reuse, UR8, 0x1 ;  /* 0x0000000819157c11 */ /* 0x048fe2000f8208ff */
[----:B------:R-:W3:Y:S03]  /*0da0*/  LDC R23, c[0x0][0x3a0] ;  /* 0x0000e800ff177b82 */ /* 0x000ee60000000800 */
[----:B------:R-:W-:Y:S02]  /*0db0*/  LEA.HI.X R25, R25, UR9, R18, 0x1, P1 ;  /* 0x0000000919197c11 */ /* 0x000fe400088f0c12 */
[----:B----4-:R-:W-:Y:S02]  /*0dc0*/  SHF.R.U32.HI R10, RZ, 0x1, R29 ;  /* 0x00000001ff0a7819 */ /* 0x010fe4000001161d */
[----:B-1----:R-:W-:-:S02]  /*0dd0*/  SHF.R.U32.HI R19, RZ, 0x2, R8 ;  /* 0x00000002ff137819 */ /* 0x002fc40000011608 */
[----:B------:R-:W-:-:S05]  /*0de0*/  LOP3.LUT R8, R8, 0x3, RZ, 0xc0, !PT ;  /* 0x0000000308087812 */ /* 0x000fca00078ec0ff */
[----:B------:R-:W-:-:S03]  /*0df0*/  IMAD.WIDE.U32 R10, R19, R10, R8 ;  /* 0x0000000a130a7225 */ /* 0x000fc600078e0008 */
[----:B------:R-:W-:-:S04]  /*0e00*/  LEA R20, P1, R10, R21, 0x2 ;  /* 0x000000150a147211 */ /* 0x000fc800078210ff */
[----:B------:R-:W-:-:S03]  /*0e10*/  LEA.HI.X R21, R10, R25, R11, 0x2, P1 ;  /* 0x000000190a157211 */ /* 0x000fc600008f140b */
[----:B------:R-:W-:Y:S02]  /*0e20*/  IMAD.WIDE.U32 R28, R29, 0x10, R20 ;  /* 0x000000101d1c7825 */ /* 0x000fe400078e0014 */
[----:B0-----:R-:W4:Y:S01]  /*0e30*/  LDG.E R27, desc[UR6][R20.64] ;  /* 0x00000006141b7981 */ /* 0x001f22000c1e1900 */
[----:B---3--:R-:W-:-:S03]  /*0e40*/  SHF.R.U32.HI R18, RZ, 0x1, R23 ;  /* 0x00000001ff127819 */ /* 0x008fc60000011617 */
[----:B------:R-:W3:Y:S04]  /*0e50*/  LDG.E R26, desc[UR6][R20.64+0x10] ;  /* 0x00001006141a7981 */ /* 0x000ee8000c1e1900 */
[----:B------:R-:W5:Y:S04]  /*0e60*/  LDG.E R10, desc[UR6][R28.64] ;  /* 0x000000061c0a7981 */ /* 0x000f68000c1e1900 */
[----:B------:R-:W2:Y:S01]  /*0e70*/  LDG.E R11, desc[UR6][R28.64+0x10] ;  /* 0x000010061c0b7981 */ /* 0x000ea2000c1e1900 */
[----:B------:R-:W-:-:S03]  /*0e80*/  IMAD.WIDE.U32 R8, R19, R18, R8 ;  /* 0x0000001213087225 */ /* 0x000fc600078e0008 */
[----:B------:R-:W-:-:S04]  /*0e90*/  LEA R24, P1, R8, R4, 0x2 ;  /* 0x0000000408187211 */ /* 0x000fc800078210ff */
[----:B------:R-:W-:-:S03]  /*0ea0*/  LEA.HI.X R25, R8, R14, R9, 0x2, P1 ;  /* 0x0000000e08197211 */ /* 0x000fc600008f1409 */
[----:B------:R-:W-:Y:S02]  /*0eb0*/  IMAD.WIDE.U32 R22, R23, 0x10, R24 ;  /* 0x0000001017167825 */ /* 0x000fe400078e0018 */
[----:B------:R-:W2:Y:S04]  /*0ec0*/  LDG.E R18, desc[UR6][R24.64] ;  /* 0x0000000618127981 */ /* 0x000ea8000c1e1900 */
[----:B------:R-:W2:Y:S04]  /*0ed0*/  LDG.E R19, desc[UR6][R24.64+0x10] ;  /* 0x0000100618137981 */ /* 0x000ea8000c1e1900 */
[----:B------:R-:W2:Y:S04]  /*0ee0*/  LDG.E R20, desc[UR6][R22.64] ;  /* 0x0000000616147981 */ /* 0x000ea8000c1e1900 */
[----:B------:R-:W2:Y:S01]  /*0ef0*/  LDG.E R21, desc[UR6][R22.64+0x10] ;  /* 0x0000100616157981 */ /* 0x000ea2000c1e1900 */
[----:B------:R-:W-:Y:S05]  /*0f00*/  WARPSYNC.ALL ;  /* 0x0000000000007948 */ /* 0x000fea0003800000 */
[----:B----4-:R-:W-:Y:S04]  /*0f10*/  MOVM.16.MT88 R8, R27 ;  /* 0x000000001b08723a */ /* 0x010fe80000000000 */
[----:B---3--:R-:W-:Y:S04]  /*0f20*/  MOVM.16.MT88 R9, R26 ;  /* 0x000000001a09723a */ /* 0x008fe80000000000 */
[----:B-----5:R-:W-:Y:S04]  /*0f30*/  MOVM.16.MT88 R10, R10 ;  /* 0x000000000a0a723a */ /* 0x020fe80000000000 */
[----:B--2---:R-:W0:Y:S02]  /*0f40*/  MOVM.16.MT88 R11, R11 ;  /* 0x000000000b0b723a */ /* 0x004e240000000000 */
[C---:B0-----:R-:W-:Y:S08]  /*0f50*/  HMMA.16816.F16 R12, R8.reuse, R18, R12 ;  /* 0x00000012080c723c */ /* 0x041ff0000000080c */
[----:B------:R-:W-:-:S15]  /*0f60*/  HMMA.16816.F16 R6, R8, R20, R6 ;  /* 0x000000140806723c */ /* 0x000fde0000000806 */
[----:B------:R-:W-:-:S05]  /*0f70*/  NOP ;  /* 0x0000000000007918 */ /* 0x000fca0000000000 */
.L_x_12:
        /* <DEDUP_REMOVED lines=37> */
.L_x_13:
        /* <DEDUP_REMOVED lines=37> */
.L_x_14:
        /* <DEDUP_REMOVED lines=37> */
.L_x_15:
[----:B------:R-:W-:Y:S01]  /*1670*/  VIADD R2, R2, 0x40 ;  /* 0x0000004002027836 */ /* 0x000fe20000000000 */
[----:B------:R-:W-:Y:S01]  /*1680*/  IADD3 R4, P2, PT, R4, 0x80, RZ ;  /* 0x0000008004047810 */ /* 0x000fe20007f5e0ff */
[----:B--2---:R-:W-:-:S03]  /*1690*/  IMAD.U32 R18, RZ, RZ, UR11 ;  /* 0x0000000bff127e24 */ /* 0x004fc6000f8e00ff */
[----:B------:R-:W-:Y:S01]  /*16a0*/  ISETP.GE.AND P1, PT, R2, UR10, PT ;  /* 0x0000000a02007c0c */ /* 0x000fe2000bf26270 */
[----:B------:R-:W-:Y:S02]  /*16b0*/  IMAD.X R14, RZ, RZ, R14, P2 ;  /* 0x000000ffff0e7224 */ /* 0x000fe400010e060e */
[C---:B------:R-:W-:Y:S02]  /*16c0*/  IMAD R15, R18.reuse, 0x40, R15 ;  /* 0x00000040120f7824 */ /* 0x040fe400078e020f */
[C---:B------:R-:W-:Y:S02]  /*16d0*/  IMAD R17, R18.reuse, 0x40, R17 ;  /* 0x0000004012117824 */ /* 0x040fe400078e0211 */
[C---:B------:R-:W-:Y:S02]  /*16e0*/  IMAD R3, R18.reuse, 0x40, R3 ;  /* 0x0000004012037824 */ /* 0x040fe400078e0203 */
[----:B------:R-:W-:-:S04]  /*16f0*/  IMAD R5, R18, 0x40, R5 ;  /* 0x0000004012057824 */ /* 0x000fc800078e0205 */
[----:B------:R-:W-:Y:S05]  /*1700*/  @!P1 BRA `(.L_x_16) ;  /* 0xfffffff400889947 */ /* 0x000fea000383ffff */
[----:B0--3--:R-:W-:Y:S05]  /*1710*/  BSYNC.RECONVERGENT B0 ;  /* 0x0000000000007941 */ /* 0x009fea0003800200 */
.L_x_11:
[----:B------:R-:W-:Y:S05]  /*1720*/  BRA `(.L_x_10) ;  /* 0x0000000000147947 */ /* 0x000fea0003800000 */
.L_x_1:
[----:B------:R-:W-:Y:S01]  /*1730*/  UMOV UR4, URZ ;  /* 0x000000ff00047c82 */ /* 0x000fe20008000000 */
[----:B------:R-:W-:Y:S01]  /*1740*/  UMOV UR5, URZ ;  /* 0x000000ff00057c82 */ /* 0x000fe20008000000 */
[----:B------:R-:W-:Y:S02]  /*1750*/  IMAD.U32 R13, RZ, RZ, UR4 ;  /* 0x00000004ff0d7e24 */ /* 0x000fe4000f8e00ff */
[----:B------:R-:W-:Y:S02]  /*1760*/  IMAD.U32 R6, RZ, RZ, UR5 ;  /* 0x00000005ff067e24 */ /* 0x000fe4000f8e00ff */
[----:B------:R-:W-:-:S07]  /*1770*/  IMAD.U32 R7, RZ, RZ, UR4 ;  /* 0x00000004ff077e24 */ /* 0x000fce000f8e00ff */
.L_x_10:
[----:B0-23--:R-:W-:Y:S05]  /*1780*/  @!P0 EXIT ;  /* 0x000000000000894d */ /* 0x00dfea0003800000 */
[----:B------:R-:W0:Y:S01]  /*1790*/  I2F.U32.RP R8, 0x20 ;  /* 0x0000002000087906 */ /* 0x000e220000209000 */
[----:B------:R-:W1:Y:S01]  /*17a0*/  S2R R5, SR_TID.X ;  /* 0x0000000000057919 */ /* 0x000e620000002100 */
[----:B------:R-:W2:Y:S01]  /*17b0*/  LDC R4, c[0x0][0x364] ;  /* 0x0000d900ff047b82 */ /* 0x000ea20000000800 */
[----:B------:R-:W-:-:S07]  /*17c0*/  SHF.R.U32.HI R11, RZ, 0x1, R18 ;  /* 0x00000001ff0b7819 */ /* 0x000fce0000011612 */
[----:B------:R-:W1:Y:S01]  /*17d0*/  S2UR UR4, SR_CTAID.X ;  /* 0x00000000000479c3 */ /* 0x000e620000002500 */
[----:B0-----:R-:W0:Y:S07]  /*17e0*/  MUFU.RCP R8, R8 ;  /* 0x0000000800087308 */ /* 0x001e2e0000001000 */
[----:B------:R-:W1:Y:S01]  /*17f0*/  LDC R0, c[0x0][0x360] ;  /* 0x0000d800ff007b82 */ /* 0x000e620000000800 */
[----:B0-----:R-:W-:Y:S02]  /*1800*/  VIADD R2, R8, 0xffffffe ;  /* 0x0ffffffe08027836 */ /* 0x001fe40000000000 */
[----:B------:R-:W0:Y:S02]  /*1810*/  S2R R8, SR_LANEID ;  /* 0x0000000000087919 */ /* 0x000e240000000000 */
[----:B------:R3:W4:Y:S01]  /*1820*/  F2I.FTZ.U32.TRUNC.NTZ R3, R2 ;  /* 0x0000000200037305 */ /* 0x000722000021f000 */
[----:B-1----:R-:W-:-:S02]  /*1830*/  IMAD R0, R0, UR4, R5 ;  /* 0x0000000400007c24 */ /* 0x002fc4000f8e0205 */
[----:B------:R-:W2:Y:S01]  /*1840*/  S2UR UR4, SR_CTAID.Y ;  /* 0x00000000000479c3 */ /* 0x000ea20000002600 */
[----:B---3--:R-:W-:Y:S02]  /*1850*/  IMAD.MOV.U32 R2, RZ, RZ, RZ ;  /* 0x000000ffff027224 */ /* 0x008fe400078e00ff */
[----:B----4-:R-:W-:-:S04]  /*1860*/  IMAD.U32 R9, R3, -0x20, RZ ;  /* 0xffffffe003097824 */ /* 0x010fc800078e00ff */
[----:B------:R-:W-:Y:S02]  /*1870*/  IMAD.HI.U32 R9, R3, R9, R2 ;  /* 0x0000000903097227 */ /* 0x000fe400078e0002 */
[----:B------:R-:W2:Y:S04]  /*1880*/  S2R R3, SR_TID.Y ;  /* 0x0000000000037919 */ /* 0x000ea80000002200 */
[----:B------:R-:W-:-:S04]  /*1890*/  IMAD.HI.U32 R5, R9, R0, RZ ;  /* 0x0000000009057227 */ /* 0x000fc800078e00ff */
[----:B------:R-:W-:Y:S01]  /*18a0*/  IMAD R0, R5, -0x20, R0 ;  /* 0xffffffe005007824 */ /* 0x000fe200078e0200 */
[----:B0-----:R-:W-:-:S04]  /*18b0*/  LOP3.LUT R2, R8, 0x3, RZ, 0xc0, !PT ;  /* 0x0000000308027812 */ /* 0x001fc800078ec0ff */
[----:B------:R-:W-:-:S13]  /*18c0*/  ISETP.GE.U32.AND P0, PT, R0, 0x20, PT ;  /* 0x000000200000780c */ /* 0x000fda0003f06070 */
[----:B------:R-:W-:Y:S02]  /*18d0*/  @P0 VIADD R0, R0, 0xffffffe0 ;  /* 0xffffffe000000836 */ /* 0x000fe40000000000 */
[----:B------:R-:W-:-:S03]  /*18e0*/  @P0 VIADD R5, R5, 0x1 ;  /* 0x0000000105050836 */ /* 0x000fc60000000000 */
[----:B------:R-:W-:Y:S01]  /*18f0*/  ISETP.GE.U32.AND P1, PT, R0, 0x20, PT ;  /* 0x000000200000780c */ /* 0x000fe20003f26070 */
[----:B--2---:R-:W-:Y:S01]  /*1900*/  IMAD R0, R4, UR4, R3 ;  /* 0x0000000404007c24 */ /* 0x004fe2000f8e0203 */
[----:B------:R-:W0:Y:S03]  /*1910*/  LDCU.64 UR4, c[0x0][0x390] ;  /* 0x00007200ff0477ac */ /* 0x000e260008000a00 */
[----:B------:R-:W-:-:S04]  /*1920*/  IMAD.SHL.U32 R3, R0, 0x10, RZ ;  /* 0x0000001000037824 */ /* 0x000fc800078e00ff */
[----:B------:R-:W-:-:S04]  /*1930*/  IMAD R3, R3, R18, RZ ;  /* 0x0000001203037224 */ /* 0x000fc800078e02ff */
[----:B------:R-:W-:Y:S01]  /*1940*/  @P1 VIADD R5, R5, 0x1 ;  /* 0x0000000105051836 */ /* 0x000fe20000000000 */
[----:B------:R-:W-:-:S03]  /*1950*/  SHF.R.S32.HI R9, RZ, 0x1f, R3 ;  /* 0x0000001fff097819 */ /* 0x000fc60000011403 */
[----:B------:R-:W-:Y:S01]  /*1960*/  IMAD.SHL.U32 R0, R5, 0x10, RZ ;  /* 0x0000001005007824 */ /* 0x000fe200078e00ff */
[----:B------:R-:W-:-:S04]  /*1970*/  SHF.R.U32.HI R5, RZ, 0x2, R8 ;  /* 0x00000002ff057819 */ /* 0x000fc80000011608 */
[----:B------:R-:W-:Y:S01]  /*1980*/  IADD3 R8, P0, PT, R0, R3, RZ ;  /* 0x0000000300087210 */ /* 0x000fe20007f1e0ff */
[----:B------:R-:W-:-:S03]  /*1990*/  IMAD.MOV.U32 R3, RZ, RZ, RZ ;  /* 0x000000ffff037224 */ /* 0x000fc600078e00ff */
[----:B------:R-:W-:Y:S01]  /*19a0*/  LEA.HI.X.SX32 R9, R0, R9, 0x1, P0 ;  /* 0x0000000900097211 */ /* 0x000fe200000f0eff */
[----:B------:R-:W-:Y:S01]  /*19b0*/  IMAD.WIDE.U32 R4, R5, R11, R2 ;  /* 0x0000000b05047225 */ /* 0x000fe200078e0002 */
[----:B0-----:R-:W-:-:S04]  /*19c0*/  LEA R3, P0, R8, UR4, 0x1 ;  /* 0x0000000408037c11 */ /* 0x001fc8000f8008ff */
[----:B------:R-:W-:Y:S02]  /*19d0*/  LEA.HI.X R9, R8, UR5, R9, 0x1, P0 ;  /* 0x0000000508097c11 */ /* 0x000fe400080f0c09 */
[----:B------:R-:W-:-:S04]  /*19e0*/  LEA R2, P0, R4, R3, 0x2 ;  /* 0x0000000304027211 */ /* 0x000fc800078010ff */
[----:B------:R-:W-:-:S03]  /*19f0*/  LEA.HI.X R3, R4, R9, R5, 0x2, P0 ;  /* 0x0000000904037211 */ /* 0x000fc600000f1405 */
[----:B------:R-:W-:Y:S02]  /*1a00*/  IMAD.WIDE.U32 R4, R11, 0x20, R2 ;  /* 0x000000200b047825 */ /* 0x000fe400078e0002 */
[----:B------:R-:W2:Y:S04]  /*1a10*/  LDG.E R0, desc[UR6][R2.64] ;  /* 0x0000000602007981 */ /* 0x000ea8000c1e1900 */
[----:B------:R-:W3:Y:S04]  /*1a20*/  LDG.E R8, desc[UR6][R2.64+0x10] ;  /* 0x0000100602087981 */ /* 0x000ee8000c1e1900 */
[----:B------:R-:W4:Y:S04]  /*1a30*/  LDG.E R10, desc[UR6][R4.64+0x10] ;  /* 0x00001006040a7981 */ /* 0x000f28000c1e1900 */
[----:B------:R-:W5:Y:S01]  /*1a40*/  LDG.E R9, desc[UR6][R4.64] ;  /* 0x0000000604097981 */ /* 0x000f62000c1e1900 */
[----:B------:R-:W-:Y:S05]  /*1a50*/  WARPSYNC.ALL ;  /* 0x0000000000007948 */ /* 0x000fea0003800000 */
[----:B--2---:R-:W0:Y:S04]  /*1a60*/  MOVM.16.MT88 R11, R0 ;  /* 0x00000000000b723a */ /* 0x004e280000000000 */
[----:B---3--:R-:W1:Y:S04]  /*1a70*/  MOVM.16.MT88 R8, R8 ;  /* 0x000000000808723a */ /* 0x008e680000000000 */
[----:B----4-:R-:W2:Y:S04]  /*1a80*/  MOVM.16.MT88 R10, R10 ;  /* 0x000000000a0a723a */ /* 0x010ea80000000000 */
[----:B-----5:R-:W3:Y:S01]  /*1a90*/  MOVM.16.MT88 R9, R9 ;  /* 0x000000000909723a */ /* 0x020ee20000000000 */
[----:B0-----:R-:W-:-:S02]  /*1aa0*/  HADD2 R11, R12, R11 ;  /* 0x0000000b0c0b7230 */ /* 0x001fc40000000000 */
[----:B-1----:R-:W-:Y:S02]  /*1ab0*/  HADD2 R13, R13, R8 ;  /* 0x000000080d0d7230 */ /* 0x002fe40000000000 */
[----:B--2---:R-:W-:Y:S02]  /*1ac0*/  HADD2 R7, R7, R10 ;  /* 0x0000000a07077230 */ /* 0x004fe40000000000 */
[----:B---3--:R-:W-:Y:S01]  /*1ad0*/  HADD2 R6, R6, R9 ;  /* 0x0000000906067230 */ /* 0x008fe20000000000 */
[----:B------:R-:W0:Y:S04]  /*1ae0*/  MOVM.16.MT88 R11, R11 ;  /* 0x000000000b0b723a */ /* 0x000e280000000000 */
[----:B------:R-:W1:Y:S04]  /*1af0*/  MOVM.16.MT88 R13, R13 ;  /* 0x000000000d0d723a */ /* 0x000e680000000000 */
[----:B------:R-:W2:Y:S04]  /*1b00*/  MOVM.16.MT88 R15, R6 ;  /* 0x00000000060f723a */ /* 0x000ea80000000000 */
[----:B------:R-:W3:Y:S04]  /*1b10*/  MOVM.16.MT88 R7, R7 ;  /* 0x000000000707723a */ /* 0x000ee80000000000 */
[----:B0-----:R-:W-:Y:S04]  /*1b20*/  STG.E desc[UR6][R2.64], R11 ;  /* 0x0000000b02007986 */ /* 0x001fe8000c101906 */
[----:B-1----:R-:W-:Y:S04]  /*1b30*/  STG.E desc[UR6][R2.64+0x10], R13 ;  /* 0x0000100d02007986 */ /* 0x002fe8000c101906 */
[----:B--2---:R-:W-:Y:S04]  /*1b40*/  STG.E desc[UR6][R4.64], R15 ;  /* 0x0000000f04007986 */ /* 0x004fe8000c101906 */
[----:B---3--:R-:W-:Y:S01]  /*1b50*/  STG.E desc[UR6][R4.64+0x10], R7 ;  /* 0x0000100704007986 */ /* 0x008fe2000c101906 */
[----:B------:R-:W-:Y:S05]  /*1b60*/  EXIT ;  /* 0x000000000000794d */ /* 0x000fea0003800000 */
.L_x_17:
        /* <DEDUP_REMOVED lines=9> */
.L_x_19:


//--------------------- .nv.shared.reserved.0     --------------------------
	.section	.nv.shared.reserved.0,"aw",@nobits
	.weak		__nv_reservedSMEM_offset_0_alias
	.size		__nv_reservedSMEM_offset_0_alias, 0, 64
	.other		__nv_reservedSMEM_offset_0_alias,@"STO_CUDA_RESERVED_SHARED STV_DEFAULT"
__nv_reservedSMEM_offset_0_alias:
	.zero		0
	.zero		64


//--------------------- .nv.constant0._Z17convertFp32ToFp16P6__halfPfi --------------------------
	.section	.nv.constant0._Z17convertFp32ToFp16P6__halfPfi,"a",@progbits
	.sectionflags	@""
	.align	4
.nv.constant0._Z17convertFp32ToFp16P6__halfPfi:
	.zero		916


//--------------------- .nv.constant0._Z12wmma_exampleP6__halfS0_S0_iii --------------------------
	.section	.nv.constant0._Z12wmma_exampleP6__halfS0_S0_iii,"a",@progbits
	.sectionflags	@""
	.align	4
.nv.constant0._Z12wmma_exampleP6__halfS0_S0_iii:
	.zero		932


//--------------------- SYMBOLS --------------------------

	.type		.nv.reservedSmem.offset0,@object
	.size		.nv.reservedSmem.offset0,0x4
